	.headerflags	@"EF_CUDA_TEXMODE_UNIFIED EF_CUDA_64BIT_ADDRESS EF_CUDA_ACCELERATORS EF_CUDA_SM90 EF_CUDA_VIRTUAL_SM(EF_CUDA_SM90)"
	.elftype	@"ET_EXEC"


//--------------------- .nv.info                  --------------------------
	.section	.nv.info,"",@"SHT_CUDA_INFO"
	.align	4


	//----- nvinfo : EIATTR_REGCOUNT
	.align		4
        /*0000*/ 	.byte	0x04, 0x2f
        /*0002*/ 	.short	(.L_3 - .L_2)
	.align		4
.L_2:
        /*0004*/ 	.word	index@(triton_poi_fused__native_batch_norm_legit_no_training_add_convolution_leaky_relu_25)
        /*0008*/ 	.word	0x00000018


	//----- nvinfo : EIATTR_MIN_STACK_SIZE
	.align		4
.L_3:
        /*000c*/ 	.byte	0x04, 0x12
        /*000e*/ 	.short	(.L_5 - .L_4)
	.align		4
.L_4:
        /*0010*/ 	.word	index@(triton_poi_fused__native_batch_norm_legit_no_training_add_convolution_leaky_relu_25)
        /*0014*/ 	.word	0x00000000


	//----- nvinfo : EIATTR_FRAME_SIZE
	.align		4
.L_5:
        /*0018*/ 	.byte	0x04, 0x11
        /*001a*/ 	.short	(.L_7 - .L_6)
	.align		4
.L_6:
        /*001c*/ 	.word	index@(triton_poi_fused__native_batch_norm_legit_no_training_add_convolution_leaky_relu_25)
        /*0020*/ 	.word	0x00000000


	//----- nvinfo : EIATTR_MIN_STACK_SIZE
	.align		4
.L_7:
        /*0024*/ 	.byte	0x04, 0x12
        /*0026*/ 	.short	(.L_9 - .L_8)
	.align		4
.L_8:
        /*0028*/ 	.word	index@(triton_poi_fused__native_batch_norm_legit_no_training_add_convolution_leaky_relu_25)
        /*002c*/ 	.word	0x00000000
.L_9:


//--------------------- .nv.info.triton_poi_fused__native_batch_norm_legit_no_training_add_convolution_leaky_relu_25 --------------------------
	.section	.nv.info.triton_poi_fused__native_batch_norm_legit_no_training_add_convolution_leaky_relu_25,"",@"SHT_CUDA_INFO"
	.sectionflags	@""
	.align	4


	//----- nvinfo : EIATTR_CUDA_API_VERSION
	.align		4
        /*0000*/ 	.byte	0x04, 0x37
        /*0002*/ 	.short	(.L_11 - .L_10)
.L_10:
        /*0004*/ 	.word	0x0000007c


	//----- nvinfo : EIATTR_KPARAM_INFO
	.align		4
.L_11:
        /*0008*/ 	.byte	0x04, 0x17
        /*000a*/ 	.short	(.L_13 - .L_12)
.L_12:
        /*000c*/ 	.word	0x00000000
        /*0010*/ 	.short	0x0008
        /*0012*/ 	.short	0x0040
        /*0014*/ 	.byte	0x00, 0xf0, 0x11, 0x00


	//----- nvinfo : EIATTR_KPARAM_INFO
	.align		4
.L_13:
        /*0018*/ 	.byte	0x04, 0x17
        /*001a*/ 	.short	(.L_15 - .L_14)
.L_14:
        /*001c*/ 	.word	0x00000000
        /*0020*/ 	.short	0x0007
        /*0022*/ 	.short	0x0038
        /*0024*/ 	.byte	0x00, 0xf4, 0x21, 0x00


	//----- nvinfo : EIATTR_KPARAM_INFO
	.align		4
.L_15:
        /*0028*/ 	.byte	0x04, 0x17
        /*002a*/ 	.short	(.L_17 - .L_16)
.L_16:
        /*002c*/ 	.word	0x00000000
        /*0030*/ 	.short	0x0006
        /*0032*/ 	.short	0x0030
        /*0034*/ 	.byte	0x00, 0xf4, 0x21, 0x00


	//----- nvinfo : EIATTR_KPARAM_INFO
	.align		4
.L_17:
        /*0038*/ 	.byte	0x04, 0x17
        /*003a*/ 	.short	(.L_19 - .L_18)
.L_18:
        /*003c*/ 	.word	0x00000000
        /*0040*/ 	.short	0x0005
        /*0042*/ 	.short	0x0028
        /*0044*/ 	.byte	0x00, 0xf4, 0x21, 0x00


	//----- nvinfo : EIATTR_KPARAM_INFO
	.align		4
.L_19:
        /*0048*/ 	.byte	0x04, 0x17
        /*004a*/ 	.short	(.L_21 - .L_20)
.L_20:
        /*004c*/ 	.word	0x00000000
        /*0050*/ 	.short	0x0004
        /*0052*/ 	.short	0x0020
        /*0054*/ 	.byte	0x00, 0xf4, 0x21, 0x00


	//----- nvinfo : EIATTR_KPARAM_INFO
	.align		4
.L_21:
        /*0058*/ 	.byte	0x04, 0x17
        /*005a*/ 	.short	(.L_23 - .L_22)
.L_22:
        /*005c*/ 	.word	0x00000000
        /*0060*/ 	.short	0x0003
        /*0062*/ 	.short	0x0018
        /*0064*/ 	.byte	0x00, 0xf4, 0x21, 0x00


	//----- nvinfo : EIATTR_KPARAM_INFO
	.align		4
.L_23:
        /*0068*/ 	.byte	0x04, 0x17
        /*006a*/ 	.short	(.L_25 - .L_24)
.L_24:
        /*006c*/ 	.word	0x00000000
        /*0070*/ 	.short	0x0002
        /*0072*/ 	.short	0x0010
        /*0074*/ 	.byte	0x00, 0xf4, 0x21, 0x00


	//----- nvinfo : EIATTR_KPARAM_INFO
	.align		4
.L_25:
        /*0078*/ 	.byte	0x04, 0x17
        /*007a*/ 	.short	(.L_27 - .L_26)
.L_26:
        /*007c*/ 	.word	0x00000000
        /*0080*/ 	.short	0x0001
        /*0082*/ 	.short	0x0008
        /*0084*/ 	.byte	0x00, 0xf4, 0x21, 0x00


	//----- nvinfo : EIATTR_KPARAM_INFO
	.align		4
.L_27:
        /*0088*/ 	.byte	0x04, 0x17
        /*008a*/ 	.short	(.L_29 - .L_28)
.L_28:
        /*008c*/ 	.word	0x00000000
        /*0090*/ 	.short	0x0000
        /*0092*/ 	.short	0x0000
        /*0094*/ 	.byte	0x00, 0xf4, 0x21, 0x00


	//----- nvinfo : EIATTR_SPARSE_MMA_MASK
	.align		4
.L_29:
        /*0098*/ 	.byte	0x03, 0x50
        /*009a*/ 	.short	0x0000


	//----- nvinfo : EIATTR_MAXREG_COUNT
	.align		4
        /*009c*/ 	.byte	0x03, 0x1b
        /*009e*/ 	.short	0x00ff


	//----- nvinfo : EIATTR_EXIT_INSTR_OFFSETS
	.align		4
        /*00a0*/ 	.byte	0x04, 0x1c
        /*00a2*/ 	.short	(.L_31 - .L_30)


	//   ....[0]....
.L_30:
        /*00a4*/ 	.word	0x00000480


	//----- nvinfo : EIATTR_REQNTID
	.align		4
.L_31:
        /*00a8*/ 	.byte	0x04, 0x10
        /*00aa*/ 	.short	(.L_33 - .L_32)
.L_32:
        /*00ac*/ 	.word	0x00000080
        /*00b0*/ 	.word	0x00000001
        /*00b4*/ 	.word	0x00000001


	//----- nvinfo : EIATTR_CBANK_PARAM_SIZE
	.align		4
.L_33:
        /*00b8*/ 	.byte	0x03, 0x19
        /*00ba*/ 	.short	0x0044


	//----- nvinfo : EIATTR_PARAM_CBANK
	.align		4
        /*00bc*/ 	.byte	0x04, 0x0a
        /*00be*/ 	.short	(.L_35 - .L_34)
	.align		4
.L_34:
        /*00c0*/ 	.word	index@(.nv.constant0.triton_poi_fused__native_batch_norm_legit_no_training_add_convolution_leaky_relu_25)
        /*00c4*/ 	.short	0x0210
        /*00c6*/ 	.short	0x0044


	//----- nvinfo : EIATTR_SW_WAR
	.align		4
.L_35:
        /*00c8*/ 	.byte	0x04, 0x36
        /*00ca*/ 	.short	(.L_37 - .L_36)
.L_36:
        /*00cc*/ 	.word	0x00000008
.L_37:


//--------------------- .nv.callgraph             --------------------------
	.section	.nv.callgraph,"",@"SHT_CUDA_CALLGRAPH"
	.align	4
	.sectionentsize	8
	.align		4
        /*0000*/ 	.word	0x00000000
	.align		4
        /*0004*/ 	.word	0xffffffff
	.align		4
        /*0008*/ 	.word	0x00000000
	.align		4
        /*000c*/ 	.word	0xfffffffe
	.align		4
        /*0010*/ 	.word	0x00000000
	.align		4
        /*0014*/ 	.word	0xfffffffd
	.align		4
        /*0018*/ 	.word	0x00000000
	.align		4
        /*001c*/ 	.word	0xfffffffc


//--------------------- .nv.constant4             --------------------------
	.section	.nv.constant4,"a",@progbits
	.align	8
	.align		8
.nv.constant4:
        /*0000*/ 	.dword	_$_str
	.align		8
        /*0008*/ 	.dword	_$_str_$_2


//--------------------- .text.triton_poi_fused__native_batch_norm_legit_no_training_add_convolution_leaky_relu_25 --------------------------
	.section	.text.triton_poi_fused__native_batch_norm_legit_no_training_add_convolution_leaky_relu_25,"ax",@progbits
	.align	128
        .global         triton_poi_fused__native_batch_norm_legit_no_training_add_convolution_leaky_relu_25
        .type           triton_poi_fused__native_batch_norm_legit_no_training_add_convolution_leaky_relu_25,@function
        .size           triton_poi_fused__native_batch_norm_legit_no_training_add_convolution_leaky_relu_25,(.L_x_1 - triton_poi_fused__native_batch_norm_legit_no_training_add_convolution_leaky_relu_25)
        .other          triton_poi_fused__native_batch_norm_legit_no_training_add_convolution_leaky_relu_25,@"STO_CUDA_ENTRY STV_DEFAULT"
triton_poi_fused__native_batch_norm_legit_no_training_add_convolution_leaky_relu_25:
.text.triton_poi_fused__native_batch_norm_legit_no_training_add_convolution_leaky_relu_25:
[----:B------:R-:W-:Y:S01]  /*0000*/  LDC R1, c[0x0][0x28] ;  /* 0x00000a00ff017b82 */ /* 0x000fe20000000800 */
[----:B------:R-:W1:Y:S07]  /*0010*/  S2R R0, SR_TID.X ;  /* 0x0000000000007919 */ /* 0x000e6e0000002100 */
[----:B------:R-:W2:Y:S01]  /*0020*/  LDC.64 R4, c[0x0][0x238] ;  /* 0x00008e00ff047b82 */ /* 0x000ea20000000a00 */
[----:B------:R-:W-:Y:S01]  /*0030*/  ULDC.64 UR4, c[0x0][0x208] ;  /* 0x0000820000047ab9 */ /* 0x000fe20000000a00 */
[----:B------:R-:W3:Y:S06]  /*0040*/  S2R R7, SR_CTAID.X ;  /* 0x0000000000077919 */ /* 0x000eec0000002500 */
[----:B------:R-:W4:Y:S08]  /*0050*/  LDC.64 R8, c[0x0][0x228] ;  /* 0x00008a00ff087b82 */ /* 0x000f300000000a00 */
[----:B------:R-:W5:Y:S08]  /*0060*/  LDC.64 R10, c[0x0][0x220] ;  /* 0x00008800ff0a7b82 */ /* 0x000f700000000a00 */
[----:B------:R-:W5:Y:S01]  /*0070*/  LDC.64 R12, c[0x0][0x230] ;  /* 0x00008c00ff0c7b82 */ /* 0x000f620000000a00 */
[----:B-1----:R-:W-:-:S07]  /*0080*/  SHF.L.U32 R0, R0, 0x1, RZ ;  /* 0x0000000100007819 */ /* 0x002fce00000006ff */
[----:B------:R-:W1:Y:S01]  /*0090*/  LDC.64 R16, c[0x0][0x248] ;  /* 0x00009200ff107b82 */ /* 0x000e620000000a00 */
[----:B---3--:R-:W-:Y:S02]  /*00a0*/  SHF.R.S32.HI R3, RZ, 0x17, R7 ;  /* 0x00000017ff037819 */ /* 0x008fe40000011407 */
[----:B------:R-:W-:Y:S02]  /*00b0*/  LOP3.LUT R0, R0, 0xfe, RZ, 0xc0, !PT ;  /* 0x000000fe00007812 */ /* 0x000fe400078ec0ff */
[----:B------:R-:W-:-:S03]  /*00c0*/  SGXT R3, R3, 0x1 ;  /* 0x000000010303781a */ /* 0x000fc60000000200 */
[----:B------:R-:W3:Y:S01]  /*00d0*/  LDC.64 R18, c[0x0][0x240] ;  /* 0x00009000ff127b82 */ /* 0x000ee20000000a00 */
[----:B------:R-:W-:-:S04]  /*00e0*/  LEA R0, R7, R0, 0x8 ;  /* 0x0000000007007211 */ /* 0x000fc800078e40ff */
[----:B------:R-:W-:-:S04]  /*00f0*/  LEA.HI R3, R3, R0, RZ, 0x8 ;  /* 0x0000000003037211 */ /* 0x000fc800078f40ff */
[----:B------:R-:W-:-:S04]  /*0100*/  LOP3.LUT R3, R3, 0xffffff00, RZ, 0xc0, !PT ;  /* 0xffffff0003037812 */ /* 0x000fc800078ec0ff */
[----:B------:R-:W-:Y:S02]  /*0110*/  IADD3 R14, R0, -R3, RZ ;  /* 0x80000003000e7210 */ /* 0x000fe40007ffe0ff */
[----:B------:R-:W1:Y:S03]  /*0120*/  LDC.64 R2, c[0x0][0x210] ;  /* 0x00008400ff027b82 */ /* 0x000e660000000a00 */
[----:B--2---:R-:W-:-:S06]  /*0130*/  IMAD.WIDE R4, R14, 0x4, R4 ;  /* 0x000000040e047825 */ /* 0x004fcc00078e0204 */
[----:B------:R-:W2:Y:S01]  /*0140*/  LDG.E.EL.64 R4, desc[UR4][R4.64] ;  /* 0x0000000404047981 */ /* 0x000ea2000c2e1b00 */
[----:B----4-:R-:W-:-:S04]  /*0150*/  IMAD.WIDE R8, R14, 0x4, R8 ;  /* 0x000000040e087825 */ /* 0x010fc800078e0208 */
[----:B-----5:R-:W-:Y:S02]  /*0160*/  IMAD.WIDE R10, R0, 0x4, R10 ;  /* 0x00000004000a7825 */ /* 0x020fe400078e020a */
[----:B------:R-:W4:Y:S02]  /*0170*/  LDG.E.EL.64 R8, desc[UR4][R8.64] ;  /* 0x0000000408087981 */ /* 0x000f24000c2e1b00 */
[----:B0-----:R-:W-:Y:S02]  /*0180*/  IMAD.WIDE R12, R14, 0x4, R12 ;  /* 0x000000040e0c7825 */ /* 0x001fe400078e020c */
[----:B------:R-:W5:Y:S02]  /*0190*/  LDG.E.64 R10, desc[UR4][R10.64] ;  /* 0x000000040a0a7981 */ /* 0x000f64000c1e1b00 */
[----:B-1----:R-:W-:Y:S02]  /*01a0*/  IMAD.WIDE R2, R0, 0x4, R2 ;  /* 0x0000000400027825 */ /* 0x002fe400078e0202 */
[----:B------:R-:W4:Y:S04]  /*01b0*/  LDG.E.EL.64 R12, desc[UR4][R12.64] ;  /* 0x000000040c0c7981 */ /* 0x000f28000c2e1b00 */
[----:B------:R-:W4:Y:S01]  /*01c0*/  LDG.E.64 R6, desc[UR4][R2.64] ;  /* 0x0000000402067981 */ /* 0x000f22000c1e1b00 */
[----:B------:R-:W-:-:S04]  /*01d0*/  IMAD.WIDE R16, R14, 0x4, R16 ;  /* 0x000000040e107825 */ /* 0x000fc800078e0210 */
[----:B---3--:R-:W-:Y:S02]  /*01e0*/  IMAD.WIDE R18, R14, 0x4, R18 ;  /* 0x000000040e127825 */ /* 0x008fe400078e0212 */
[----:B------:R-:W3:Y:S04]  /*01f0*/  LDG.E.EL.64 R16, desc[UR4][R16.64] ;  /* 0x0000000410107981 */ /* 0x000ee8000c2e1b00 */
[----:B------:R0:W3:Y:S02]  /*0200*/  LDG.E.EL.64 R14, desc[UR4][R18.64] ;  /* 0x00000004120e7981 */ /* 0x0000e4000c2e1b00 */
[----:B0-----:R-:W-:Y:S01]  /*0210*/  HFMA2.MMA R18, -RZ, RZ, 1.625, 0 ;  /* 0x3e800000ff127435 */ /* 0x001fe200000001ff */
[----:B--2---:R-:W-:Y:S01]  /*0220*/  FADD R4, R4, 0.0010000000474974513054 ;  /* 0x3a83126f04047421 */ /* 0x004fe20000000000 */
[----:B------:R-:W-:-:S03]  /*0230*/  FADD R5, R5, 0.0010000000474974513054 ;  /* 0x3a83126f05057421 */ /* 0x000fc60000000000 */
[----:B------:R-:W0:Y:S08]  /*0240*/  MUFU.SQRT R20, R4 ;  /* 0x0000000400147308 */ /* 0x000e300000002000 */
[----:B------:R-:W1:Y:S01]  /*0250*/  MUFU.SQRT R21, R5 ;  /* 0x0000000500157308 */ /* 0x000e620000002000 */
[C---:B0-----:R-:W-:Y:S02]  /*0260*/  FSETP.GT.AND P0, PT, R20.reuse, 8.50705917302346158658e+37, PT ;  /* 0x7e8000001400780b */ /* 0x041fe40003f04000 */
[----:B------:R-:W-:-:S02]  /*0270*/  FSETP.GEU.AND P2, PT, R20, 1.175494350822287508e-38, PT ;  /* 0x008000001400780b */ /* 0x000fc40003f4e000 */
[C---:B-1----:R-:W-:Y:S02]  /*0280*/  FSETP.GT.AND P1, PT, R21.reuse, 8.50705917302346158658e+37, PT ;  /* 0x7e8000001500780b */ /* 0x042fe40003f24000 */
[----:B------:R-:W-:-:S07]  /*0290*/  FSETP.GEU.AND P3, PT, R21, 1.175494350822287508e-38, PT ;  /* 0x008000001500780b */ /* 0x000fce0003f6e000 */
[----:B------:R-:W-:-:S04]  /*02a0*/  @P0 FMUL R20, R20, 0.25 ;  /* 0x3e80000014140820 */ /* 0x000fc80000400000 */
[----:B------:R-:W-:Y:S01]  /*02b0*/  @!P2 FMUL R20, R20, 16777216 ;  /* 0x4b8000001414a820 */ /* 0x000fe20000400000 */
[----:B------:R-:W-:-:S04]  /*02c0*/  @P1 FMUL R21, R21, 0.25 ;  /* 0x3e80000015151820 */ /* 0x000fc80000400000 */
[----:B------:R-:W-:Y:S01]  /*02d0*/  @!P3 FMUL R21, R21, 16777216 ;  /* 0x4b8000001515b820 */ /* 0x000fe20000400000 */
[----:B------:R-:W0:Y:S01]  /*02e0*/  MUFU.RCP R20, R20 ;  /* 0x0000001400147308 */ /* 0x000e220000001000 */
[----:B------:R-:W-:-:S07]  /*02f0*/  FSEL R19, R18, 1, P0 ;  /* 0x3f80000012137808 */ /* 0x000fce0000000000 */
[----:B------:R-:W1:Y:S01]  /*0300*/  MUFU.RCP R21, R21 ;  /* 0x0000001500157308 */ /* 0x000e620000001000 */
[----:B------:R-:W-:Y:S01]  /*0310*/  FSEL R18, R18, 1, P1 ;  /* 0x3f80000012127808 */ /* 0x000fe20000800000 */
[----:B----4-:R-:W-:Y:S01]  /*0320*/  FADD R5, R6, R8 ;  /* 0x0000000806057221 */ /* 0x010fe20000000000 */
[----:B------:R-:W-:Y:S01]  /*0330*/  FADD R4, R7, R9 ;  /* 0x0000000907047221 */ /* 0x000fe20000000000 */
[----:B------:R-:W-:Y:S02]  /*0340*/  @!P2 FMUL R19, R19, 16777216 ;  /* 0x4b8000001313a820 */ /* 0x000fe40000400000 */
[----:B------:R-:W-:Y:S01]  /*0350*/  @!P3 FMUL R18, R18, 16777216 ;  /* 0x4b8000001212b820 */ /* 0x000fe20000400000 */
[----:B-----5:R-:W-:Y:S01]  /*0360*/  FADD R10, R10, R5 ;  /* 0x000000050a0a7221 */ /* 0x020fe20000000000 */
[----:B------:R-:W-:Y:S01]  /*0370*/  FADD R11, R11, R4 ;  /* 0x000000040b0b7221 */ /* 0x000fe20000000000 */
[----:B0-----:R-:W-:Y:S01]  /*0380*/  FMUL R19, R20, R19 ;  /* 0x0000001314137220 */ /* 0x001fe20000400000 */
[----:B------:R-:W0:Y:S01]  /*0390*/  LDC.64 R4, c[0x0][0x218] ;  /* 0x00008600ff047b82 */ /* 0x000e220000000a00 */
[----:B------:R-:W-:Y:S01]  /*03a0*/  FADD R12, -R12, R10 ;  /* 0x0000000a0c0c7221 */ /* 0x000fe20000000100 */
[----:B------:R-:W-:Y:S01]  /*03b0*/  FADD R13, -R13, R11 ;  /* 0x0000000b0d0d7221 */ /* 0x000fe20000000100 */
[----:B-1----:R-:W-:-:S02]  /*03c0*/  FMUL R18, R21, R18 ;  /* 0x0000001215127220 */ /* 0x002fc40000400000 */
[----:B------:R-:W-:Y:S02]  /*03d0*/  FMUL R19, R12, R19 ;  /* 0x000000130c137220 */ /* 0x000fe40000400000 */
[----:B------:R-:W-:Y:S02]  /*03e0*/  FMUL R18, R13, R18 ;  /* 0x000000120d127220 */ /* 0x000fe40000400000 */
[----:B---3--:R-:W-:Y:S02]  /*03f0*/  FFMA R14, R14, R19, R16 ;  /* 0x000000130e0e7223 */ /* 0x008fe40000000010 */
[----:B------:R-:W-:-:S03]  /*0400*/  FFMA R15, R15, R18, R17 ;  /* 0x000000120f0f7223 */ /* 0x000fc60000000011 */
[----:B------:R-:W-:Y:S02]  /*0410*/  FSETP.GT.AND P0, PT, R14, RZ, PT ;  /* 0x000000ff0e00720b */ /* 0x000fe40003f04000 */
[----:B------:R-:W-:Y:S01]  /*0420*/  FSETP.GT.AND P1, PT, R15, RZ, PT ;  /* 0x000000ff0f00720b */ /* 0x000fe20003f24000 */
[----:B------:R-:W-:Y:S01]  /*0430*/  STG.E.64 desc[UR4][R2.64], R10 ;  /* 0x0000000a02007986 */ /* 0x000fe2000c101b04 */
[----:B0-----:R-:W-:-:S09]  /*0440*/  IMAD.WIDE R4, R0, 0x4, R4 ;  /* 0x0000000400047825 */ /* 0x001fd200078e0204 */
[----:B------:R-:W-:Y:S02]  /*0450*/  @!P0 FMUL R14, R14, 0.10000000149011611938 ;  /* 0x3dcccccd0e0e8820 */ /* 0x000fe40000400000 */
[----:B------:R-:W-:-:S05]  /*0460*/  @!P1 FMUL R15, R15, 0.10000000149011611938 ;  /* 0x3dcccccd0f0f9820 */ /* 0x000fca0000400000 */
[----:B------:R-:W-:Y:S01]  /*0470*/  STG.E.64 desc[UR4][R4.64], R14 ;  /* 0x0000000e04007986 */ /* 0x000fe2000c101b04 */
[----:B------:R-:W-:Y:S05]  /*0480*/  EXIT ;  /* 0x000000000000794d */ /* 0x000fea0003800000 */
.L_x_0:
[----:B------:R-:W-:-:S00]  /*0490*/  BRA `(.L_x_0) ;  /* 0xfffffffc00fc7947 */ /* 0x000fc0000383ffff */
[----:B------:R-:W-:-:S00]  /*04a0*/  NOP ;  /* 0x0000000000007918 */ /* 0x000fc00000000000 */
        /* <DEDUP_REMOVED lines=13> */
.L_x_1:


//--------------------- .nv.global.init           --------------------------
	.section	.nv.global.init,"aw",@progbits
.nv.global.init:
	.type		_$_str,@object
	.size		_$_str,(_$_str_$_2 - _$_str)
_$_str:
        /*0000*/ 	.byte	0x5f, 0x5f, 0x43, 0x55, 0x44, 0x41, 0x5f, 0x46, 0x54, 0x5a, 0x00
	.type		_$_str_$_2,@object
	.size		_$_str_$_2,(.L_1 - _$_str_$_2)
_$_str_$_2:
        /*000b*/ 	.byte	0x5f, 0x5f, 0x43, 0x55, 0x44, 0x41, 0x5f, 0x50, 0x52, 0x45, 0x43, 0x5f, 0x53, 0x51, 0x52, 0x54
        /*001b*/ 	.byte	0x00
.L_1:


//--------------------- .nv.constant0.triton_poi_fused__native_batch_norm_legit_no_training_add_convolution_leaky_relu_25 --------------------------
	.section	.nv.constant0.triton_poi_fused__native_batch_norm_legit_no_training_add_convolution_leaky_relu_25,"a",@progbits
	.sectionflags	@""
	.align	4
.nv.constant0.triton_poi_fused__native_batch_norm_legit_no_training_add_convolution_leaky_relu_25:
	.zero		596
